//
// Generated by NVIDIA NVVM Compiler
//
// Compiler Build ID: CL-36424714
// Cuda compilation tools, release 13.0, V13.0.88
// Based on NVVM 20.0.0
//

.version 9.0
.target sm_100
.address_size 64

	// .globl	_Z16cuda_thread_taskPfS_S_
.global .align 4 .b8 precalc_xorwow_matrix[102400];
.global .align 4 .b8 precalc_xorwow_offset_matrix[102400];
.global .align 4 .b8 mrg32k3aM1[2304];
.global .align 4 .b8 mrg32k3aM2[2304];
.global .align 4 .b8 mrg32k3aM1SubSeq[2016];
.global .align 4 .b8 mrg32k3aM2SubSeq[2016];
.global .align 4 .b8 mrg32k3aM1Seq[2304];
.global .align 4 .b8 mrg32k3aM2Seq[2304];
.const .align 8 .b8 __cr_lgamma_table[72];

.visible .entry _Z16cuda_thread_taskPfS_S_(
	.param .u64 .ptr .align 1 _Z16cuda_thread_taskPfS_S__param_0,
	.param .u64 .ptr .align 1 _Z16cuda_thread_taskPfS_S__param_1,
	.param .u64 .ptr .align 1 _Z16cuda_thread_taskPfS_S__param_2
)
{
	.reg .pred 	%p<2>;
	.reg .b32 	%r<5>;
	.reg .b32 	%f<7>;
	.reg .b64 	%rd<19>;

	ld.param.u64 	%rd7, [_Z16cuda_thread_taskPfS_S__param_0];
	ld.param.u64 	%rd8, [_Z16cuda_thread_taskPfS_S__param_1];
	ld.param.u64 	%rd9, [_Z16cuda_thread_taskPfS_S__param_2];
	cvta.to.global.u64 	%rd10, %rd9;
	cvta.to.global.u64 	%rd11, %rd8;
	cvta.to.global.u64 	%rd12, %rd7;
	mov.u32 	%r1, %tid.x;
	mov.u32 	%r2, %ntid.x;
	mov.u32 	%r3, %ctaid.x;
	mad.lo.s32 	%r4, %r2, %r3, %r1;
	mul.wide.u32 	%rd13, %r4, 200;
	add.s64 	%rd14, %rd13, %rd12;
	add.s64 	%rd1, %rd14, 4;
	add.s64 	%rd2, %rd10, %rd13;
	add.s64 	%rd3, %rd11, %rd13;
	mov.b64 	%rd18, 0;
$L__BB0_1:
	add.s64 	%rd15, %rd1, %rd18;
	ld.global.f32 	%f1, [%rd15+-4];
	add.s64 	%rd16, %rd3, %rd18;
	ld.global.f32 	%f2, [%rd16];
	mul.f32 	%f3, %f1, %f2;
	add.s64 	%rd17, %rd2, %rd18;
	st.global.f32 	[%rd17], %f3;
	ld.global.f32 	%f4, [%rd15];
	ld.global.f32 	%f5, [%rd16+4];
	mul.f32 	%f6, %f4, %f5;
	st.global.f32 	[%rd17+4], %f6;
	add.s64 	%rd18, %rd18, 8;
	setp.ne.s64 	%p1, %rd18, 200;
	@%p1 bra 	$L__BB0_1;
	ret;

}


// ===== COMPILED SASS (sm_100) =====

	.target	sm_100

	.elftype	@"ET_EXEC"


//--------------------- .note.nv.tkinfo           --------------------------
	.section	.note.nv.tkinfo,"",@"SHT_NOTE"
	.sectionflags	@"SHF_NOTE_NV_TKINFO"
	.tkinfo
        /*0018*/ 	.word	0x00000002
        /*0030*/ 	.string	""
        /*0030*/ 	.string	"ptxas"
        /*0030*/ 	.string	"Cuda compilation tools, release 13.0, V13.0.88"
        /*0030*/ 	.string	"Build cuda_13.0.r13.0/compiler.36424714_0"
        /*0030*/ 	.string	"-arch sm_100 -m 64 "



//--------------------- .note.nv.cuinfo           --------------------------
	.section	.note.nv.cuinfo,"",@"SHT_NOTE"
	.sectionflags	@"SHF_NOTE_NV_CUINFO"
        /*0018*/ 	.short	0x0002
        /*001a*/ 	.short	0x0064
        /*001c*/ 	.short	0x0082
	.zero		2


//--------------------- .nv.info                  --------------------------
	.section	.nv.info,"",@"SHT_CUDA_INFO"
	.align	4


	//----- nvinfo : EIATTR_REGCOUNT
	.align		4
        /*0000*/ 	.byte	0x04, 0x2f
        /*0002*/ 	.short	(.L_10 - .L_9)
	.align		4
.L_9:
        /*0004*/ 	.word	index@(_Z16cuda_thread_taskPfS_S_)
        /*0008*/ 	.word	0x00000014


	//----- nvinfo : EIATTR_FRAME_SIZE
	.align		4
.L_10:
        /*000c*/ 	.byte	0x04, 0x11
        /*000e*/ 	.short	(.L_12 - .L_11)
	.align		4
.L_11:
        /*0010*/ 	.word	index@(_Z16cuda_thread_taskPfS_S_)
        /*0014*/ 	.word	0x00000000


	//----- nvinfo : EIATTR_MIN_STACK_SIZE
	.align		4
.L_12:
        /*0018*/ 	.byte	0x04, 0x12
        /*001a*/ 	.short	(.L_14 - .L_13)
	.align		4
.L_13:
        /*001c*/ 	.word	index@(_Z16cuda_thread_taskPfS_S_)
        /*0020*/ 	.word	0x00000000
.L_14:


//--------------------- .nv.compat                --------------------------
	.section	.nv.compat,"",@"SHT_CUDA_COMPAT_INFO"
	.align	4
        /*0000*/ 	.byte	0x02, 0x09, 0x00, 0x00, 0x02, 0x02, 0x01, 0x00, 0x02, 0x05, 0x05, 0x00, 0x03, 0x07, 0x01, 0x01
        /*0010*/ 	.byte	0x02, 0x03, 0x00, 0x00, 0x02, 0x06, 0x01, 0x00, 0x04, 0x0b, 0x08, 0x00, 0x09, 0x00, 0x00, 0x00
        /*0020*/ 	.byte	0x00, 0x00, 0x00, 0x00


//--------------------- .nv.info._Z16cuda_thread_taskPfS_S_ --------------------------
	.section	.nv.info._Z16cuda_thread_taskPfS_S_,"",@"SHT_CUDA_INFO"
	.sectionflags	@""
	.align	4


	//----- nvinfo : EIATTR_CUDA_API_VERSION
	.align		4
        /*0000*/ 	.byte	0x04, 0x37
        /*0002*/ 	.short	(.L_16 - .L_15)
.L_15:
        /*0004*/ 	.word	0x00000082


	//----- nvinfo : EIATTR_KPARAM_INFO
	.align		4
.L_16:
        /*0008*/ 	.byte	0x04, 0x17
        /*000a*/ 	.short	(.L_18 - .L_17)
.L_17:
        /*000c*/ 	.word	0x00000000
        /*0010*/ 	.short	0x0002
        /*0012*/ 	.short	0x0010
        /*0014*/ 	.byte	0x00, 0xf5, 0x21, 0x00


	//----- nvinfo : EIATTR_KPARAM_INFO
	.align		4
.L_18:
        /*0018*/ 	.byte	0x04, 0x17
        /*001a*/ 	.short	(.L_20 - .L_19)
.L_19:
        /*001c*/ 	.word	0x00000000
        /*0020*/ 	.short	0x0001
        /*0022*/ 	.short	0x0008
        /*0024*/ 	.byte	0x00, 0xf5, 0x21, 0x00


	//----- nvinfo : EIATTR_KPARAM_INFO
	.align		4
.L_20:
        /*0028*/ 	.byte	0x04, 0x17
        /*002a*/ 	.short	(.L_22 - .L_21)
.L_21:
        /*002c*/ 	.word	0x00000000
        /*0030*/ 	.short	0x0000
        /*0032*/ 	.short	0x0000
        /*0034*/ 	.byte	0x00, 0xf5, 0x21, 0x00


	//----- nvinfo : EIATTR_SPARSE_MMA_MASK
	.align		4
.L_22:
        /*0038*/ 	.byte	0x03, 0x50
        /*003a*/ 	.short	0x0000


	//----- nvinfo : EIATTR_MAXREG_COUNT
	.align		4
        /*003c*/ 	.byte	0x03, 0x1b
        /*003e*/ 	.short	0x00ff


	//----- nvinfo : EIATTR_MERCURY_ISA_VERSION
	.align		4
        /*0040*/ 	.byte	0x03, 0x5f
        /*0042*/ 	.short	0x0101


	//----- nvinfo : EIATTR_VRC_CTA_INIT_COUNT
	.align		4
        /*0044*/ 	.byte	0x02, 0x4a
	.zero		1
	.zero		1


	//----- nvinfo : EIATTR_EXIT_INSTR_OFFSETS
	.align		4
        /*0048*/ 	.byte	0x04, 0x1c
        /*004a*/ 	.short	(.L_24 - .L_23)


	//   ....[0]....
.L_23:
        /*004c*/ 	.word	0x00000d40


	//----- nvinfo : EIATTR_CBANK_PARAM_SIZE
	.align		4
.L_24:
        /*0050*/ 	.byte	0x03, 0x19
        /*0052*/ 	.short	0x0018


	//----- nvinfo : EIATTR_PARAM_CBANK
	.align		4
        /*0054*/ 	.byte	0x04, 0x0a
        /*0056*/ 	.short	(.L_26 - .L_25)
	.align		4
.L_25:
        /*0058*/ 	.word	index@(.nv.constant0._Z16cuda_thread_taskPfS_S_)
        /*005c*/ 	.short	0x0380
        /*005e*/ 	.short	0x0018


	//----- nvinfo : EIATTR_SW_WAR
	.align		4
.L_26:
        /*0060*/ 	.byte	0x04, 0x36
        /*0062*/ 	.short	(.L_28 - .L_27)
.L_27:
        /*0064*/ 	.word	0x00000008
.L_28:


//--------------------- .nv.callgraph             --------------------------
	.section	.nv.callgraph,"",@"SHT_CUDA_CALLGRAPH"
	.align	4
	.sectionentsize	8
	.align		4
        /*0000*/ 	.word	0x00000000
	.align		4
        /*0004*/ 	.word	0xffffffff
	.align		4
        /*0008*/ 	.word	0x00000000
	.align		4
        /*000c*/ 	.word	0xfffffffe
	.align		4
        /*0010*/ 	.word	0x00000000
	.align		4
        /*0014*/ 	.word	0xfffffffd
	.align		4
        /*0018*/ 	.word	0x00000000
	.align		4
        /*001c*/ 	.word	0xfffffffc


//--------------------- .nv.constant4             --------------------------
	.section	.nv.constant4,"a",@progbits
	.align	8
	.align		8
.nv.constant4:
        /*0000*/ 	.dword	precalc_xorwow_matrix
	.align		8
        /*0008*/ 	.dword	precalc_xorwow_offset_matrix
	.align		8
        /*0010*/ 	.dword	mrg32k3aM1
	.align		8
        /*0018*/ 	.dword	mrg32k3aM2
	.align		8
        /*0020*/ 	.dword	mrg32k3aM1SubSeq
	.align		8
        /*0028*/ 	.dword	mrg32k3aM2SubSeq
	.align		8
        /*0030*/ 	.dword	mrg32k3aM1Seq
	.align		8
        /*0038*/ 	.dword	mrg32k3aM2Seq


//--------------------- .nv.constant3             --------------------------
	.section	.nv.constant3,"a",@progbits
	.align	8
.nv.constant3:
	.type		__cr_lgamma_table,@object
	.size		__cr_lgamma_table,(.L_8 - __cr_lgamma_table)
__cr_lgamma_table:
        /*0000*/ 	.byte	0x00, 0x00, 0x00, 0x00, 0x00, 0x00, 0x00, 0x00, 0x00, 0x00, 0x00, 0x00, 0x00, 0x00, 0x00, 0x00
        /*0010*/ 	.byte	0xef, 0x39, 0xfa, 0xfe, 0x42, 0x2e, 0xe6, 0x3f, 0x02, 0x20, 0x2a, 0xfa, 0x0b, 0xab, 0xfc, 0x3f
        /*0020*/ 	.byte	0xf9, 0x2c, 0x92, 0x7c, 0xa7, 0x6c, 0x09, 0x40, 0xc9, 0x79, 0x44, 0x3c, 0x64, 0x26, 0x13, 0x40
        /*0030*/ 	.byte	0xca, 0x01, 0xcf, 0x3a, 0x27, 0x51, 0x1a, 0x40, 0x30, 0xcc, 0x2d, 0xf3, 0xe1, 0x0c, 0x21, 0x40
        /*0040*/ 	.byte	0x0d, 0xb7, 0xfc, 0x82, 0x8e, 0x35, 0x25, 0x40
.L_8:


//--------------------- .text._Z16cuda_thread_taskPfS_S_ --------------------------
	.section	.text._Z16cuda_thread_taskPfS_S_,"ax",@progbits
	.align	128
        .global         _Z16cuda_thread_taskPfS_S_
        .type           _Z16cuda_thread_taskPfS_S_,@function
        .size           _Z16cuda_thread_taskPfS_S_,(.L_x_1 - _Z16cuda_thread_taskPfS_S_)
        .other          _Z16cuda_thread_taskPfS_S_,@"STO_CUDA_ENTRY STV_DEFAULT"
_Z16cuda_thread_taskPfS_S_:
.text._Z16cuda_thread_taskPfS_S_:
[----:B------:R-:W-:Y:S01]  /*0000*/  LDC R1, c[0x0][0x37c] ;  /* 0x0000df00ff017b82 */ /* 0x000fe20000000800 */
[----:B------:R-:W0:Y:S07]  /*0010*/  S2R R9, SR_TID.X ;  /* 0x0000000000097919 */ /* 0x000e2e0000002100 */
[----:B------:R-:W1:Y:S01]  /*0020*/  LDC.64 R6, c[0x0][0x380] ;  /* 0x0000e000ff067b82 */ /* 0x000e620000000a00 */
[----:B------:R-:W0:Y:S01]  /*0030*/  LDCU UR6, c[0x0][0x360] ;  /* 0x00006c00ff0677ac */ /* 0x000e220008000800 */
[----:B------:R-:W0:Y:S01]  /*0040*/  S2R R0, SR_CTAID.X ;  /* 0x0000000000007919 */ /* 0x000e220000002500 */
[----:B------:R-:W2:Y:S05]  /*0050*/  LDCU.64 UR4, c[0x0][0x358] ;  /* 0x00006b00ff0477ac */ /* 0x000eaa0008000a00 */
[----:B------:R-:W3:Y:S08]  /*0060*/  LDC.64 R4, c[0x0][0x388] ;  /* 0x0000e200ff047b82 */ /* 0x000ef00000000a00 */
[----:B------:R-:W4:Y:S01]  /*0070*/  LDC.64 R2, c[0x0][0x390] ;  /* 0x0000e400ff027b82 */ /* 0x000f220000000a00 */
[----:B0-----:R-:W-:-:S04]  /*0080*/  IMAD R9, R0, UR6, R9 ;  /* 0x0000000600097c24 */ /* 0x001fc8000f8e0209 */
[----:B-1----:R-:W-:-:S04]  /*0090*/  IMAD.WIDE.U32 R6, R9, 0xc8, R6 ;  /* 0x000000c809067825 */ /* 0x002fc800078e0006 */
[C---:B---3--:R-:W-:Y:S01]  /*00a0*/  IMAD.WIDE.U32 R4, R9.reuse, 0xc8, R4 ;  /* 0x000000c809047825 */ /* 0x048fe200078e0004 */
[----:B--2---:R-:W2:Y:S04]  /*00b0*/  LDG.E R0, desc[UR4][R6.64] ;  /* 0x0000000406007981 */ /* 0x004ea8000c1e1900 */
[----:B------:R-:W2:Y:S01]  /*00c0*/  LDG.E R11, desc[UR4][R4.64] ;  /* 0x00000004040b7981 */ /* 0x000ea2000c1e1900 */
[----:B----4-:R-:W-:-:S04]  /*00d0*/  IMAD.WIDE.U32 R2, R9, 0xc8, R2 ;  /* 0x000000c809027825 */ /* 0x010fc800078e0002 */
[----:B--2---:R-:W-:-:S05]  /*00e0*/  FMUL R11, R0, R11 ;  /* 0x0000000b000b7220 */ /* 0x004fca0000400000 */
[----:B------:R0:W-:Y:S04]  /*00f0*/  STG.E desc[UR4][R2.64], R11 ;  /* 0x0000000b02007986 */ /* 0x0001e8000c101904 */
[----:B------:R-:W2:Y:S04]  /*0100*/  LDG.E R0, desc[UR4][R6.64+0x4] ;  /* 0x0000040406007981 */ /* 0x000ea8000c1e1900 */
[----:B------:R-:W2:Y:S02]  /*0110*/  LDG.E R9, desc[UR4][R4.64+0x4] ;  /* 0x0000040404097981 */ /* 0x000ea4000c1e1900 */
[----:B--2---:R-:W-:-:S05]  /*0120*/  FMUL R9, R0, R9 ;  /* 0x0000000900097220 */ /* 0x004fca0000400000 */
[----:B------:R1:W-:Y:S04]  /*0130*/  STG.E desc[UR4][R2.64+0x4], R9 ;  /* 0x0000040902007986 */ /* 0x0003e8000c101904 */
[----:B------:R-:W2:Y:S04]  /*0140*/  LDG.E R0, desc[UR4][R6.64+0x8] ;  /* 0x0000080406007981 */ /* 0x000ea8000c1e1900 */
[----:B------:R-:W2:Y:S02]  /*0150*/  LDG.E R13, desc[UR4][R4.64+0x8] ;  /* 0x00000804040d7981 */ /* 0x000ea4000c1e1900 */
[----:B--2---:R-:W-:-:S05]  /*0160*/  FMUL R13, R0, R13 ;  /* 0x0000000d000d7220 */ /* 0x004fca0000400000 */
[----:B------:R2:W-:Y:S04]  /*0170*/  STG.E desc[UR4][R2.64+0x8], R13 ;  /* 0x0000080d02007986 */ /* 0x0005e8000c101904 */
[----:B------:R-:W3:Y:S04]  /*0180*/  LDG.E R0, desc[UR4][R6.64+0xc] ;  /* 0x00000c0406007981 */ /* 0x000ee8000c1e1900 */
[----:B------:R-:W3:Y:S02]  /*0190*/  LDG.E R15, desc[UR4][R4.64+0xc] ;  /* 0x00000c04040f7981 */ /* 0x000ee4000c1e1900 */
[----:B---3--:R-:W-:-:S05]  /*01a0*/  FMUL R15, R0, R15 ;  /* 0x0000000f000f7220 */ /* 0x008fca0000400000 */
[----:B------:R3:W-:Y:S04]  /*01b0*/  STG.E desc[UR4][R2.64+0xc], R15 ;  /* 0x00000c0f02007986 */ /* 0x0007e8000c101904 */
[----:B------:R-:W4:Y:S04]  /*01c0*/  LDG.E R0, desc[UR4][R6.64+0x10] ;  /* 0x0000100406007981 */ /* 0x000f28000c1e1900 */
[----:B0-----:R-:W4:Y:S02]  /*01d0*/  LDG.E R11, desc[UR4][R4.64+0x10] ;  /* 0x00001004040b7981 */ /* 0x001f24000c1e1900 */
[----:B----4-:R-:W-:-:S05]  /*01e0*/  FMUL R11, R0, R11 ;  /* 0x0000000b000b7220 */ /* 0x010fca0000400000 */
[----:B------:R0:W-:Y:S04]  /*01f0*/  STG.E desc[UR4][R2.64+0x10], R11 ;  /* 0x0000100b02007986 */ /* 0x0001e8000c101904 */
[----:B------:R-:W4:Y:S04]  /*0200*/  LDG.E R0, desc[UR4][R6.64+0x14] ;  /* 0x0000140406007981 */ /* 0x000f28000c1e1900 */
[----:B-1----:R-:W4:Y:S02]  /*0210*/  LDG.E R9, desc[UR4][R4.64+0x14] ;  /* 0x0000140404097981 */ /* 0x002f24000c1e1900 */
[----:B----4-:R-:W-:-:S05]  /*0220*/  FMUL R9, R0, R9 ;  /* 0x0000000900097220 */ /* 0x010fca0000400000 */
[----:B------:R1:W-:Y:S04]  /*0230*/  STG.E desc[UR4][R2.64+0x14], R9 ;  /* 0x0000140902007986 */ /* 0x0003e8000c101904 */
[----:B------:R-:W4:Y:S04]  /*0240*/  LDG.E R0, desc[UR4][R6.64+0x18] ;  /* 0x0000180406007981 */ /* 0x000f28000c1e1900 */
[----:B--2---:R-:W4:Y:S02]  /*0250*/  LDG.E R13, desc[UR4][R4.64+0x18] ;  /* 0x00001804040d7981 */ /* 0x004f24000c1e1900 */
[----:B----4-:R-:W-:-:S05]  /*0260*/  FMUL R13, R0, R13 ;  /* 0x0000000d000d7220 */ /* 0x010fca0000400000 */
[----:B------:R2:W-:Y:S04]  /*0270*/  STG.E desc[UR4][R2.64+0x18], R13 ;  /* 0x0000180d02007986 */ /* 0x0005e8000c101904 */
[----:B------:R-:W4:Y:S04]  /*0280*/  LDG.E R0, desc[UR4][R6.64+0x1c] ;  /* 0x00001c0406007981 */ /* 0x000f28000c1e1900 */
[----:B---3--:R-:W4:Y:S02]  /*0290*/  LDG.E R15, desc[UR4][R4.64+0x1c] ;  /* 0x00001c04040f7981 */ /* 0x008f24000c1e1900 */
[----:B----4-:R-:W-:-:S05]  /*02a0*/  FMUL R15, R0, R15 ;  /* 0x0000000f000f7220 */ /* 0x010fca0000400000 */
        /* <DEDUP_REMOVED lines=149> */
[----:B------:R-:W2:Y:S04]  /*0c00*/  LDG.E R0, desc[UR4][R6.64+0xb4] ;  /* 0x0000b40406007981 */ /* 0x000ea8000c1e1900 */
[----:B-1----:R-:W2:Y:S02]  /*0c10*/  LDG.E R9, desc[UR4][R4.64+0xb4] ;  /* 0x0000b40404097981 */ /* 0x002ea4000c1e1900 */
[----:B--2---:R-:W-:-:S05]  /*0c20*/  FMUL R13, R0, R9 ;  /* 0x00000009000d7220 */ /* 0x004fca0000400000 */
[----:B------:R-:W-:Y:S04]  /*0c30*/  STG.E desc[UR4][R2.64+0xb4], R13 ;  /* 0x0000b40d02007986 */ /* 0x000fe8000c101904 */
[----:B------:R-:W3:Y:S04]  /*0c40*/  LDG.E R0, desc[UR4][R6.64+0xb8] ;  /* 0x0000b80406007981 */ /* 0x000ee8000c1e1900 */
[----:B------:R-:W3:Y:S02]  /*0c50*/  LDG.E R9, desc[UR4][R4.64+0xb8] ;  /* 0x0000b80404097981 */ /* 0x000ee4000c1e1900 */
[----:B---3--:R-:W-:-:S05]  /*0c60*/  FMUL R15, R0, R9 ;  /* 0x00000009000f7220 */ /* 0x008fca0000400000 */
[----:B------:R-:W-:Y:S04]  /*0c70*/  STG.E desc[UR4][R2.64+0xb8], R15 ;  /* 0x0000b80f02007986 */ /* 0x000fe8000c101904 */
[----:B------:R-:W2:Y:S04]  /*0c80*/  LDG.E R0, desc[UR4][R6.64+0xbc] ;  /* 0x0000bc0406007981 */ /* 0x000ea8000c1e1900 */
[----:B------:R-:W2:Y:S02]  /*0c90*/  LDG.E R9, desc[UR4][R4.64+0xbc] ;  /* 0x0000bc0404097981 */ /* 0x000ea4000c1e1900 */
[----:B--2---:R-:W-:-:S05]  /*0ca0*/  FMUL R17, R0, R9 ;  /* 0x0000000900117220 */ /* 0x004fca0000400000 */
[----:B------:R-:W-:Y:S04]  /*0cb0*/  STG.E desc[UR4][R2.64+0xbc], R17 ;  /* 0x0000bc1102007986 */ /* 0x000fe8000c101904 */
[----:B------:R-:W2:Y:S04]  /*0cc0*/  LDG.E R0, desc[UR4][R6.64+0xc0] ;  /* 0x0000c00406007981 */ /* 0x000ea8000c1e1900 */
[----:B------:R-:W2:Y:S02]  /*0cd0*/  LDG.E R9, desc[UR4][R4.64+0xc0] ;  /* 0x0000c00404097981 */ /* 0x000ea4000c1e1900 */
[----:B--2---:R-:W-:-:S05]  /*0ce0*/  FMUL R9, R0, R9 ;  /* 0x0000000900097220 */ /* 0x004fca0000400000 */
[----:B------:R-:W-:Y:S04]  /*0cf0*/  STG.E desc[UR4][R2.64+0xc0], R9 ;  /* 0x0000c00902007986 */ /* 0x000fe8000c101904 */
[----:B------:R-:W2:Y:S04]  /*0d00*/  LDG.E R0, desc[UR4][R6.64+0xc4] ;  /* 0x0000c40406007981 */ /* 0x000ea8000c1e1900 */
[----:B0-----:R-:W2:Y:S02]  /*0d10*/  LDG.E R11, desc[UR4][R4.64+0xc4] ;  /* 0x0000c404040b7981 */ /* 0x001ea4000c1e1900 */
[----:B--2---:R-:W-:-:S05]  /*0d20*/  FMUL R11, R0, R11 ;  /* 0x0000000b000b7220 */ /* 0x004fca0000400000 */
[----:B------:R-:W-:Y:S01]  /*0d30*/  STG.E desc[UR4][R2.64+0xc4], R11 ;  /* 0x0000c40b02007986 */ /* 0x000fe2000c101904 */
[----:B------:R-:W-:Y:S05]  /*0d40*/  EXIT ;  /* 0x000000000000794d */ /* 0x000fea0003800000 */
.L_x_0:
[----:B------:R-:W-:-:S00]  /*0d50*/  BRA `(.L_x_0) ;  /* 0xfffffffc00fc7947 */ /* 0x000fc0000383ffff */
[----:B------:R-:W-:-:S00]  /*0d60*/  NOP ;  /* 0x0000000000007918 */ /* 0x000fc00000000000 */
        /* <DEDUP_REMOVED lines=9> */
.L_x_1:


//--------------------- .nv.global.init           --------------------------
	.section	.nv.global.init,"aw",@progbits
	.align	4
.nv.global.init:
	.type		mrg32k3aM1SubSeq,@object
	.size		mrg32k3aM1SubSeq,(mrg32k3aM2SubSeq - mrg32k3aM1SubSeq)
mrg32k3aM1SubSeq:
        /*0000*/ 	.byte	0x0b, 0xcc, 0xee, 0x04, 0x73, 0x29, 0x8b, 0x6f, 0xf6, 0x53, 0x03, 0xf6, 0x23, 0xf6, 0xea, 0xda
        /* <DEDUP_REMOVED lines=125> */
	.type		mrg32k3aM2SubSeq,@object
	.size		mrg32k3aM2SubSeq,(mrg32k3aM1 - mrg32k3aM2SubSeq)
mrg32k3aM2SubSeq:
        /* <DEDUP_REMOVED lines=126> */
	.type		mrg32k3aM1,@object
	.size		mrg32k3aM1,(mrg32k3aM1Seq - mrg32k3aM1)
mrg32k3aM1:
        /* <DEDUP_REMOVED lines=144> */
	.type		mrg32k3aM1Seq,@object
	.size		mrg32k3aM1Seq,(mrg32k3aM2 - mrg32k3aM1Seq)
mrg32k3aM1Seq:
        /* <DEDUP_REMOVED lines=144> */
	.type		mrg32k3aM2,@object
	.size		mrg32k3aM2,(mrg32k3aM2Seq - mrg32k3aM2)
mrg32k3aM2:
        /* <DEDUP_REMOVED lines=144> */
	.type		mrg32k3aM2Seq,@object
	.size		mrg32k3aM2Seq,(precalc_xorwow_matrix - mrg32k3aM2Seq)
mrg32k3aM2Seq:
        /* <DEDUP_REMOVED lines=144> */
	.type		precalc_xorwow_matrix,@object
	.size		precalc_xorwow_matrix,(precalc_xorwow_offset_matrix - precalc_xorwow_matrix)
precalc_xorwow_matrix:
        /* <DEDUP_REMOVED lines=6400> */
	.type		precalc_xorwow_offset_matrix,@object
	.size		precalc_xorwow_offset_matrix,(.L_1 - precalc_xorwow_offset_matrix)
precalc_xorwow_offset_matrix:
        /* <DEDUP_REMOVED lines=6400> */
.L_1:


//--------------------- .nv.shared.reserved.0     --------------------------
	.section	.nv.shared.reserved.0,"aw",@nobits
	.weak		__nv_reservedSMEM_offset_0_alias
	.size		__nv_reservedSMEM_offset_0_alias, 0, 64
	.other		__nv_reservedSMEM_offset_0_alias,@"STO_CUDA_RESERVED_SHARED STV_DEFAULT"
__nv_reservedSMEM_offset_0_alias:
	.zero		0
	.zero		64


//--------------------- .nv.constant0._Z16cuda_thread_taskPfS_S_ --------------------------
	.section	.nv.constant0._Z16cuda_thread_taskPfS_S_,"a",@progbits
	.sectionflags	@""
	.align	4
.nv.constant0._Z16cuda_thread_taskPfS_S_:
	.zero		920


//--------------------- SYMBOLS --------------------------

	.type		.nv.reservedSmem.offset0,@object
	.size		.nv.reservedSmem.offset0,0x4
